//
// Generated by NVIDIA NVVM Compiler
//
// Compiler Build ID: CL-36424714
// Cuda compilation tools, release 13.0, V13.0.88
// Based on NVVM 20.0.0
//

.version 9.0
.target sm_100
.address_size 64

	// .globl	_Z23oned_convolution_kernelPKfPfi
.const .align 4 .b8 M[20];

.visible .entry _Z23oned_convolution_kernelPKfPfi(
	.param .u64 .ptr .align 1 _Z23oned_convolution_kernelPKfPfi_param_0,
	.param .u64 .ptr .align 1 _Z23oned_convolution_kernelPKfPfi_param_1,
	.param .u32 _Z23oned_convolution_kernelPKfPfi_param_2
)
{
	.reg .pred 	%p<15>;
	.reg .b32 	%r<10>;
	.reg .b32 	%f<27>;
	.reg .b64 	%rd<17>;

	ld.param.u64 	%rd3, [_Z23oned_convolution_kernelPKfPfi_param_0];
	ld.param.u64 	%rd2, [_Z23oned_convolution_kernelPKfPfi_param_1];
	ld.param.u32 	%r5, [_Z23oned_convolution_kernelPKfPfi_param_2];
	cvta.to.global.u64 	%rd1, %rd3;
	mov.u32 	%r6, %tid.x;
	mov.u32 	%r7, %ntid.x;
	mov.u32 	%r8, %ctaid.x;
	mad.lo.s32 	%r1, %r7, %r8, %r6;
	setp.ge.s32 	%p1, %r1, %r5;
	@%p1 bra 	$L__BB0_12;
	add.s32 	%r2, %r1, -2;
	setp.lt.s32 	%p2, %r1, 2;
	setp.ge.s32 	%p3, %r2, %r5;
	mov.f32 	%f23, 0f00000000;
	or.pred  	%p4, %p2, %p3;
	@%p4 bra 	$L__BB0_3;
	mul.wide.u32 	%rd4, %r2, 4;
	add.s64 	%rd5, %rd1, %rd4;
	ld.global.f32 	%f12, [%rd5];
	ld.const.f32 	%f13, [M];
	fma.rn.f32 	%f23, %f12, %f13, 0f00000000;
$L__BB0_3:
	setp.lt.s32 	%p5, %r1, 1;
	setp.gt.s32 	%p6, %r1, %r5;
	or.pred  	%p7, %p5, %p6;
	@%p7 bra 	$L__BB0_5;
	add.s32 	%r9, %r1, -1;
	mul.wide.u32 	%rd6, %r9, 4;
	add.s64 	%rd7, %rd1, %rd6;
	ld.global.f32 	%f14, [%rd7];
	ld.const.f32 	%f15, [M+4];
	fma.rn.f32 	%f23, %f14, %f15, %f23;
$L__BB0_5:
	setp.lt.s32 	%p8, %r1, 0;
	@%p8 bra 	$L__BB0_7;
	mul.wide.u32 	%rd8, %r1, 4;
	add.s64 	%rd9, %rd1, %rd8;
	ld.global.f32 	%f16, [%rd9];
	ld.const.f32 	%f17, [M+8];
	fma.rn.f32 	%f23, %f16, %f17, %f23;
$L__BB0_7:
	add.s32 	%r3, %r1, 1;
	setp.lt.s32 	%p9, %r1, -1;
	setp.ge.s32 	%p10, %r3, %r5;
	or.pred  	%p11, %p9, %p10;
	@%p11 bra 	$L__BB0_9;
	mul.wide.u32 	%rd10, %r3, 4;
	add.s64 	%rd11, %rd1, %rd10;
	ld.global.f32 	%f18, [%rd11];
	ld.const.f32 	%f19, [M+12];
	fma.rn.f32 	%f23, %f18, %f19, %f23;
$L__BB0_9:
	add.s32 	%r4, %r1, 2;
	setp.lt.s32 	%p12, %r1, -2;
	setp.ge.s32 	%p13, %r4, %r5;
	or.pred  	%p14, %p12, %p13;
	@%p14 bra 	$L__BB0_11;
	mul.wide.u32 	%rd12, %r4, 4;
	add.s64 	%rd13, %rd1, %rd12;
	ld.global.f32 	%f20, [%rd13];
	ld.const.f32 	%f21, [M+16];
	fma.rn.f32 	%f23, %f20, %f21, %f23;
$L__BB0_11:
	cvta.to.global.u64 	%rd14, %rd2;
	mul.wide.s32 	%rd15, %r1, 4;
	add.s64 	%rd16, %rd14, %rd15;
	st.global.f32 	[%rd16], %f23;
$L__BB0_12:
	ret;

}


// ===== COMPILED SASS (sm_100) =====

	.target	sm_100

	.elftype	@"ET_EXEC"


//--------------------- .note.nv.tkinfo           --------------------------
	.section	.note.nv.tkinfo,"",@"SHT_NOTE"
	.sectionflags	@"SHF_NOTE_NV_TKINFO"
	.tkinfo
        /*0018*/ 	.word	0x00000002
        /*0030*/ 	.string	""
        /*0030*/ 	.string	"ptxas"
        /*0030*/ 	.string	"Cuda compilation tools, release 13.0, V13.0.88"
        /*0030*/ 	.string	"Build cuda_13.0.r13.0/compiler.36424714_0"
        /*0030*/ 	.string	"-arch sm_100 -m 64 "



//--------------------- .note.nv.cuinfo           --------------------------
	.section	.note.nv.cuinfo,"",@"SHT_NOTE"
	.sectionflags	@"SHF_NOTE_NV_CUINFO"
        /*0018*/ 	.short	0x0002
        /*001a*/ 	.short	0x0064
        /*001c*/ 	.short	0x0082
	.zero		2


//--------------------- .nv.info                  --------------------------
	.section	.nv.info,"",@"SHT_CUDA_INFO"
	.align	4


	//----- nvinfo : EIATTR_REGCOUNT
	.align		4
        /*0000*/ 	.byte	0x04, 0x2f
        /*0002*/ 	.short	(.L_2 - .L_1)
	.align		4
.L_1:
        /*0004*/ 	.word	index@(_Z23oned_convolution_kernelPKfPfi)
        /*0008*/ 	.word	0x00000016


	//----- nvinfo : EIATTR_FRAME_SIZE
	.align		4
.L_2:
        /*000c*/ 	.byte	0x04, 0x11
        /*000e*/ 	.short	(.L_4 - .L_3)
	.align		4
.L_3:
        /*0010*/ 	.word	index@(_Z23oned_convolution_kernelPKfPfi)
        /*0014*/ 	.word	0x00000000


	//----- nvinfo : EIATTR_MIN_STACK_SIZE
	.align		4
.L_4:
        /*0018*/ 	.byte	0x04, 0x12
        /*001a*/ 	.short	(.L_6 - .L_5)
	.align		4
.L_5:
        /*001c*/ 	.word	index@(_Z23oned_convolution_kernelPKfPfi)
        /*0020*/ 	.word	0x00000000
.L_6:


//--------------------- .nv.compat                --------------------------
	.section	.nv.compat,"",@"SHT_CUDA_COMPAT_INFO"
	.align	4
        /*0000*/ 	.byte	0x02, 0x09, 0x00, 0x00, 0x02, 0x02, 0x01, 0x00, 0x02, 0x05, 0x05, 0x00, 0x03, 0x07, 0x01, 0x01
        /*0010*/ 	.byte	0x02, 0x03, 0x00, 0x00, 0x02, 0x06, 0x01, 0x00, 0x04, 0x0b, 0x08, 0x00, 0x09, 0x00, 0x00, 0x00
        /*0020*/ 	.byte	0x00, 0x00, 0x00, 0x00


//--------------------- .nv.info._Z23oned_convolution_kernelPKfPfi --------------------------
	.section	.nv.info._Z23oned_convolution_kernelPKfPfi,"",@"SHT_CUDA_INFO"
	.sectionflags	@""
	.align	4


	//----- nvinfo : EIATTR_CUDA_API_VERSION
	.align		4
        /*0000*/ 	.byte	0x04, 0x37
        /*0002*/ 	.short	(.L_8 - .L_7)
.L_7:
        /*0004*/ 	.word	0x00000082


	//----- nvinfo : EIATTR_KPARAM_INFO
	.align		4
.L_8:
        /*0008*/ 	.byte	0x04, 0x17
        /*000a*/ 	.short	(.L_10 - .L_9)
.L_9:
        /*000c*/ 	.word	0x00000000
        /*0010*/ 	.short	0x0002
        /*0012*/ 	.short	0x0010
        /*0014*/ 	.byte	0x00, 0xf0, 0x11, 0x00


	//----- nvinfo : EIATTR_KPARAM_INFO
	.align		4
.L_10:
        /*0018*/ 	.byte	0x04, 0x17
        /*001a*/ 	.short	(.L_12 - .L_11)
.L_11:
        /*001c*/ 	.word	0x00000000
        /*0020*/ 	.short	0x0001
        /*0022*/ 	.short	0x0008
        /*0024*/ 	.byte	0x00, 0xf5, 0x21, 0x00


	//----- nvinfo : EIATTR_KPARAM_INFO
	.align		4
.L_12:
        /*0028*/ 	.byte	0x04, 0x17
        /*002a*/ 	.short	(.L_14 - .L_13)
.L_13:
        /*002c*/ 	.word	0x00000000
        /*0030*/ 	.short	0x0000
        /*0032*/ 	.short	0x0000
        /*0034*/ 	.byte	0x00, 0xf5, 0x21, 0x00


	//----- nvinfo : EIATTR_SPARSE_MMA_MASK
	.align		4
.L_14:
        /*0038*/ 	.byte	0x03, 0x50
        /*003a*/ 	.short	0x0000


	//----- nvinfo : EIATTR_MAXREG_COUNT
	.align		4
        /*003c*/ 	.byte	0x03, 0x1b
        /*003e*/ 	.short	0x00ff


	//----- nvinfo : EIATTR_MERCURY_ISA_VERSION
	.align		4
        /*0040*/ 	.byte	0x03, 0x5f
        /*0042*/ 	.short	0x0101


	//----- nvinfo : EIATTR_VRC_CTA_INIT_COUNT
	.align		4
        /*0044*/ 	.byte	0x02, 0x4a
	.zero		1
	.zero		1


	//----- nvinfo : EIATTR_EXIT_INSTR_OFFSETS
	.align		4
        /*0048*/ 	.byte	0x04, 0x1c
        /*004a*/ 	.short	(.L_16 - .L_15)


	//   ....[0]....
.L_15:
        /*004c*/ 	.word	0x00000070


	//   ....[1]....
        /*0050*/ 	.word	0x00000330


	//----- nvinfo : EIATTR_CBANK_PARAM_SIZE
	.align		4
.L_16:
        /*0054*/ 	.byte	0x03, 0x19
        /*0056*/ 	.short	0x0014


	//----- nvinfo : EIATTR_PARAM_CBANK
	.align		4
        /*0058*/ 	.byte	0x04, 0x0a
        /*005a*/ 	.short	(.L_18 - .L_17)
	.align		4
.L_17:
        /*005c*/ 	.word	index@(.nv.constant0._Z23oned_convolution_kernelPKfPfi)
        /*0060*/ 	.short	0x0380
        /*0062*/ 	.short	0x0014


	//----- nvinfo : EIATTR_SW_WAR
	.align		4
.L_18:
        /*0064*/ 	.byte	0x04, 0x36
        /*0066*/ 	.short	(.L_20 - .L_19)
.L_19:
        /*0068*/ 	.word	0x00000008
.L_20:


//--------------------- .nv.callgraph             --------------------------
	.section	.nv.callgraph,"",@"SHT_CUDA_CALLGRAPH"
	.align	4
	.sectionentsize	8
	.align		4
        /*0000*/ 	.word	0x00000000
	.align		4
        /*0004*/ 	.word	0xffffffff
	.align		4
        /*0008*/ 	.word	0x00000000
	.align		4
        /*000c*/ 	.word	0xfffffffe
	.align		4
        /*0010*/ 	.word	0x00000000
	.align		4
        /*0014*/ 	.word	0xfffffffd
	.align		4
        /*0018*/ 	.word	0x00000000
	.align		4
        /*001c*/ 	.word	0xfffffffc


//--------------------- .nv.constant3             --------------------------
	.section	.nv.constant3,"a",@progbits
	.align	4
.nv.constant3:
	.type		M,@object
	.size		M,(.L_0 - M)
M:
	.zero		20
.L_0:


//--------------------- .text._Z23oned_convolution_kernelPKfPfi --------------------------
	.section	.text._Z23oned_convolution_kernelPKfPfi,"ax",@progbits
	.align	128
        .global         _Z23oned_convolution_kernelPKfPfi
        .type           _Z23oned_convolution_kernelPKfPfi,@function
        .size           _Z23oned_convolution_kernelPKfPfi,(.L_x_1 - _Z23oned_convolution_kernelPKfPfi)
        .other          _Z23oned_convolution_kernelPKfPfi,@"STO_CUDA_ENTRY STV_DEFAULT"
_Z23oned_convolution_kernelPKfPfi:
.text._Z23oned_convolution_kernelPKfPfi:
[----:B------:R-:W-:Y:S01]  /*0000*/  LDC R1, c[0x0][0x37c] ;  /* 0x0000df00ff017b82 */ /* 0x000fe20000000800 */
[----:B------:R-:W0:Y:S01]  /*0010*/  S2R R4, SR_TID.X ;  /* 0x0000000000047919 */ /* 0x000e220000002100 */
[----:B------:R-:W0:Y:S01]  /*0020*/  LDCU UR4, c[0x0][0x360] ;  /* 0x00006c00ff0477ac */ /* 0x000e220008000800 */
[----:B------:R-:W0:Y:S01]  /*0030*/  S2R R3, SR_CTAID.X ;  /* 0x0000000000037919 */ /* 0x000e220000002500 */
[----:B------:R-:W1:Y:S01]  /*0040*/  LDCU UR6, c[0x0][0x390] ;  /* 0x00007200ff0677ac */ /* 0x000e620008000800 */
[----:B0-----:R-:W-:-:S05]  /*0050*/  IMAD R4, R3, UR4, R4 ;  /* 0x0000000403047c24 */ /* 0x001fca000f8e0204 */
[----:B-1----:R-:W-:-:S13]  /*0060*/  ISETP.GE.AND P0, PT, R4, UR6, PT ;  /* 0x0000000604007c0c */ /* 0x002fda000bf06270 */
[----:B------:R-:W-:Y:S05]  /*0070*/  @P0 EXIT ;  /* 0x000000000000094d */ /* 0x000fea0003800000 */
[C---:B------:R-:W-:Y:S01]  /*0080*/  IADD3 R5, PT, PT, R4.reuse, -0x2, RZ ;  /* 0xfffffffe04057810 */ /* 0x040fe20007ffe0ff */
[----:B------:R-:W0:Y:S01]  /*0090*/  LDCU.64 UR4, c[0x0][0x358] ;  /* 0x00006b00ff0477ac */ /* 0x000e220008000a00 */
[C---:B------:R-:W-:Y:S02]  /*00a0*/  ISETP.GT.AND P1, PT, R4.reuse, UR6, PT ;  /* 0x0000000604007c0c */ /* 0x040fe4000bf24270 */
[----:B------:R-:W-:Y:S02]  /*00b0*/  ISETP.GE.AND P0, PT, R5, UR6, PT ;  /* 0x0000000605007c0c */ /* 0x000fe4000bf06270 */
[C---:B------:R-:W-:Y:S02]  /*00c0*/  IADD3 R17, PT, PT, R4.reuse, 0x1, RZ ;  /* 0x0000000104117810 */ /* 0x040fe40007ffe0ff */
[C---:B------:R-:W-:Y:S02]  /*00d0*/  ISETP.LT.OR P0, PT, R4.reuse, 0x2, P0 ;  /* 0x000000020400780c */ /* 0x040fe40000701670 */
[----:B------:R-:W-:-:S02]  /*00e0*/  ISETP.LT.OR P1, PT, R4, 0x1, P1 ;  /* 0x000000010400780c */ /* 0x000fc40000f21670 */
[C---:B------:R-:W-:Y:S02]  /*00f0*/  ISETP.GE.AND P4, PT, R4.reuse, RZ, PT ;  /* 0x000000ff0400720c */ /* 0x040fe40003f86270 */
[C---:B------:R-:W-:Y:S02]  /*0100*/  IADD3 R19, PT, PT, R4.reuse, 0x2, RZ ;  /* 0x0000000204137810 */ /* 0x040fe40007ffe0ff */
[----:B------:R-:W-:Y:S02]  /*0110*/  ISETP.GE.AND P3, PT, R17, UR6, PT ;  /* 0x0000000611007c0c */ /* 0x000fe4000bf66270 */
[----:B------:R-:W-:Y:S02]  /*0120*/  ISETP.GE.AND P2, PT, R19, UR6, PT ;  /* 0x0000000613007c0c */ /* 0x000fe4000bf46270 */
[C---:B------:R-:W-:Y:S01]  /*0130*/  ISETP.LT.OR P3, PT, R4.reuse, -0x1, P3 ;  /* 0xffffffff0400780c */ /* 0x040fe20001f61670 */
[----:B------:R-:W1:Y:S01]  /*0140*/  @!P0 LDC.64 R8, c[0x0][0x380] ;  /* 0x0000e000ff088b82 */ /* 0x000e620000000a00 */
[----:B------:R-:W-:-:S02]  /*0150*/  ISETP.LT.OR P2, PT, R4, -0x2, P2 ;  /* 0xfffffffe0400780c */ /* 0x000fc40001741670 */
[----:B------:R-:W-:-:S05]  /*0160*/  @!P1 IADD3 R15, PT, PT, R4, -0x1, RZ ;  /* 0xffffffff040f9810 */ /* 0x000fca0007ffe0ff */
[----:B------:R-:W2:Y:S08]  /*0170*/  @!P1 LDC.64 R10, c[0x0][0x380] ;  /* 0x0000e000ff0a9b82 */ /* 0x000eb00000000a00 */
[----:B------:R-:W3:Y:S08]  /*0180*/  @P4 LDC.64 R12, c[0x0][0x380] ;  /* 0x0000e000ff0c4b82 */ /* 0x000ef00000000a00 */
[----:B------:R-:W4:Y:S01]  /*0190*/  @!P3 LDC.64 R6, c[0x0][0x380] ;  /* 0x0000e000ff06bb82 */ /* 0x000f220000000a00 */
[----:B-1----:R-:W-:-:S05]  /*01a0*/  @!P0 IMAD.WIDE.U32 R8, R5, 0x4, R8 ;  /* 0x0000000405088825 */ /* 0x002fca00078e0008 */
[----:B0-----:R-:W5:Y:S02]  /*01b0*/  @!P0 LDG.E R0, desc[UR4][R8.64] ;  /* 0x0000000408008981 */ /* 0x001f64000c1e1900 */
[----:B------:R-:W0:Y:S01]  /*01c0*/  @!P2 LDC.64 R2, c[0x0][0x380] ;  /* 0x0000e000ff02ab82 */ /* 0x000e220000000a00 */
[----:B--2---:R-:W-:-:S06]  /*01d0*/  @!P1 IMAD.WIDE.U32 R10, R15, 0x4, R10 ;  /* 0x000000040f0a9825 */ /* 0x004fcc00078e000a */
[----:B------:R1:W2:Y:S01]  /*01e0*/  @!P1 LDG.E R10, desc[UR4][R10.64] ;  /* 0x000000040a0a9981 */ /* 0x0002a2000c1e1900 */
[----:B---3--:R-:W-:Y:S01]  /*01f0*/  @P4 IMAD.WIDE.U32 R12, R4, 0x4, R12 ;  /* 0x00000004040c4825 */ /* 0x008fe200078e000c */
[----:B------:R-:W5:Y:S05]  /*0200*/  @!P0 LDC R5, c[0x3][RZ] ;  /* 0x00c00000ff058b82 */ /* 0x000f6a0000000800 */
[----:B------:R-:W3:Y:S01]  /*0210*/  @P4 LDG.E R12, desc[UR4][R12.64] ;  /* 0x000000040c0c4981 */ /* 0x000ee2000c1e1900 */
[----:B----4-:R-:W-:Y:S02]  /*0220*/  @!P3 IMAD.WIDE.U32 R6, R17, 0x4, R6 ;  /* 0x000000041106b825 */ /* 0x010fe400078e0006 */
[----:B------:R-:W2:Y:S04]  /*0230*/  @!P1 LDC R14, c[0x3][0x4] ;  /* 0x00c00100ff0e9b82 */ /* 0x000ea80000000800 */
[----:B------:R-:W4:Y:S01]  /*0240*/  @!P3 LDG.E R6, desc[UR4][R6.64] ;  /* 0x000000040606b981 */ /* 0x000f22000c1e1900 */
[----:B0-----:R-:W-:-:S03]  /*0250*/  @!P2 IMAD.WIDE.U32 R2, R19, 0x4, R2 ;  /* 0x000000041302a825 */ /* 0x001fc600078e0002 */
[----:B------:R-:W3:Y:S03]  /*0260*/  @P4 LDC R15, c[0x3][0x8] ;  /* 0x00c00200ff0f4b82 */ /* 0x000ee60000000800 */
[----:B------:R-:W4:Y:S05]  /*0270*/  @!P2 LDG.E R2, desc[UR4][R2.64] ;  /* 0x000000040202a981 */ /* 0x000f2a000c1e1900 */
[----:B------:R-:W4:Y:S01]  /*0280*/  @!P3 LDC R16, c[0x3][0xc] ;  /* 0x00c00300ff10bb82 */ /* 0x000f220000000800 */
[----:B-1----:R-:W-:-:S07]  /*0290*/  HFMA2 R11, -RZ, RZ, 0, 0 ;  /* 0x00000000ff0b7431 */ /* 0x002fce00000001ff */
[----:B------:R-:W0:Y:S08]  /*02a0*/  LDC.64 R8, c[0x0][0x388] ;  /* 0x0000e200ff087b82 */ /* 0x000e300000000a00 */
[----:B------:R-:W1:Y:S01]  /*02b0*/  @!P2 LDC R17, c[0x3][0x10] ;  /* 0x00c00400ff11ab82 */ /* 0x000e620000000800 */
[----:B-----5:R-:W-:-:S04]  /*02c0*/  @!P0 FFMA R11, R0, R5, RZ ;  /* 0x00000005000b8223 */ /* 0x020fc800000000ff */
[----:B--2---:R-:W-:-:S04]  /*02d0*/  @!P1 FFMA R11, R10, R14, R11 ;  /* 0x0000000e0a0b9223 */ /* 0x004fc8000000000b */
[----:B---3--:R-:W-:Y:S01]  /*02e0*/  @P4 FFMA R11, R12, R15, R11 ;  /* 0x0000000f0c0b4223 */ /* 0x008fe2000000000b */
[----:B0-----:R-:W-:-:S04]  /*02f0*/  IMAD.WIDE R4, R4, 0x4, R8 ;  /* 0x0000000404047825 */ /* 0x001fc800078e0208 */
[----:B----4-:R-:W-:-:S04]  /*0300*/  @!P3 FFMA R11, R6, R16, R11 ;  /* 0x00000010060bb223 */ /* 0x010fc8000000000b */
[----:B-1----:R-:W-:-:S05]  /*0310*/  @!P2 FFMA R11, R2, R17, R11 ;  /* 0x00000011020ba223 */ /* 0x002fca000000000b */
[----:B------:R-:W-:Y:S01]  /*0320*/  STG.E desc[UR4][R4.64], R11 ;  /* 0x0000000b04007986 */ /* 0x000fe2000c101904 */
[----:B------:R-:W-:Y:S05]  /*0330*/  EXIT ;  /* 0x000000000000794d */ /* 0x000fea0003800000 */
.L_x_0:
[----:B------:R-:W-:-:S00]  /*0340*/  BRA `(.L_x_0) ;  /* 0xfffffffc00fc7947 */ /* 0x000fc0000383ffff */
[----:B------:R-:W-:-:S00]  /*0350*/  NOP ;  /* 0x0000000000007918 */ /* 0x000fc00000000000 */
        /* <DEDUP_REMOVED lines=10> */
.L_x_1:


//--------------------- .nv.shared.reserved.0     --------------------------
	.section	.nv.shared.reserved.0,"aw",@nobits
	.weak		__nv_reservedSMEM_offset_0_alias
	.size		__nv_reservedSMEM_offset_0_alias, 0, 64
	.other		__nv_reservedSMEM_offset_0_alias,@"STO_CUDA_RESERVED_SHARED STV_DEFAULT"
__nv_reservedSMEM_offset_0_alias:
	.zero		0
	.zero		64


//--------------------- .nv.constant0._Z23oned_convolution_kernelPKfPfi --------------------------
	.section	.nv.constant0._Z23oned_convolution_kernelPKfPfi,"a",@progbits
	.sectionflags	@""
	.align	4
.nv.constant0._Z23oned_convolution_kernelPKfPfi:
	.zero		916


//--------------------- SYMBOLS --------------------------

	.type		.nv.reservedSmem.offset0,@object
	.size		.nv.reservedSmem.offset0,0x4
